	.headerflags	@"EF_CUDA_TEXMODE_UNIFIED EF_CUDA_64BIT_ADDRESS EF_CUDA_ACCELERATORS EF_CUDA_SM90 EF_CUDA_VIRTUAL_SM(EF_CUDA_SM90)"
	.elftype	@"ET_EXEC"


//--------------------- .nv.info                  --------------------------
	.section	.nv.info,"",@"SHT_CUDA_INFO"
	.align	4


	//----- nvinfo : EIATTR_REGCOUNT
	.align		4
        /*0000*/ 	.byte	0x04, 0x2f
        /*0002*/ 	.short	(.L_1 - .L_0)
	.align		4
.L_0:
        /*0004*/ 	.word	index@(triton_poi_fused_avg_pool2d_max_pool2d_with_indices_14)
        /*0008*/ 	.word	0x00000030


	//----- nvinfo : EIATTR_MIN_STACK_SIZE
	.align		4
.L_1:
        /*000c*/ 	.byte	0x04, 0x12
        /*000e*/ 	.short	(.L_3 - .L_2)
	.align		4
.L_2:
        /*0010*/ 	.word	index@(triton_poi_fused_avg_pool2d_max_pool2d_with_indices_14)
        /*0014*/ 	.word	0x00000000


	//----- nvinfo : EIATTR_FRAME_SIZE
	.align		4
.L_3:
        /*0018*/ 	.byte	0x04, 0x11
        /*001a*/ 	.short	(.L_5 - .L_4)
	.align		4
.L_4:
        /*001c*/ 	.word	index@(triton_poi_fused_avg_pool2d_max_pool2d_with_indices_14)
        /*0020*/ 	.word	0x00000000


	//----- nvinfo : EIATTR_MIN_STACK_SIZE
	.align		4
.L_5:
        /*0024*/ 	.byte	0x04, 0x12
        /*0026*/ 	.short	(.L_7 - .L_6)
	.align		4
.L_6:
        /*0028*/ 	.word	index@(triton_poi_fused_avg_pool2d_max_pool2d_with_indices_14)
        /*002c*/ 	.word	0x00000000
.L_7:


//--------------------- .nv.info.triton_poi_fused_avg_pool2d_max_pool2d_with_indices_14 --------------------------
	.section	.nv.info.triton_poi_fused_avg_pool2d_max_pool2d_with_indices_14,"",@"SHT_CUDA_INFO"
	.sectionflags	@""
	.align	4


	//----- nvinfo : EIATTR_CUDA_API_VERSION
	.align		4
        /*0000*/ 	.byte	0x04, 0x37
        /*0002*/ 	.short	(.L_9 - .L_8)
.L_8:
        /*0004*/ 	.word	0x0000007c


	//----- nvinfo : EIATTR_KPARAM_INFO
	.align		4
.L_9:
        /*0008*/ 	.byte	0x04, 0x17
        /*000a*/ 	.short	(.L_11 - .L_10)
.L_10:
        /*000c*/ 	.word	0x00000000
        /*0010*/ 	.short	0x0004
        /*0012*/ 	.short	0x0020
        /*0014*/ 	.byte	0x00, 0xf0, 0x11, 0x00


	//----- nvinfo : EIATTR_KPARAM_INFO
	.align		4
.L_11:
        /*0018*/ 	.byte	0x04, 0x17
        /*001a*/ 	.short	(.L_13 - .L_12)
.L_12:
        /*001c*/ 	.word	0x00000000
        /*0020*/ 	.short	0x0003
        /*0022*/ 	.short	0x0018
        /*0024*/ 	.byte	0x00, 0xf4, 0x21, 0x00


	//----- nvinfo : EIATTR_KPARAM_INFO
	.align		4
.L_13:
        /*0028*/ 	.byte	0x04, 0x17
        /*002a*/ 	.short	(.L_15 - .L_14)
.L_14:
        /*002c*/ 	.word	0x00000000
        /*0030*/ 	.short	0x0002
        /*0032*/ 	.short	0x0010
        /*0034*/ 	.byte	0x00, 0xf4, 0x21, 0x00


	//----- nvinfo : EIATTR_KPARAM_INFO
	.align		4
.L_15:
        /*0038*/ 	.byte	0x04, 0x17
        /*003a*/ 	.short	(.L_17 - .L_16)
.L_16:
        /*003c*/ 	.word	0x00000000
        /*0040*/ 	.short	0x0001
        /*0042*/ 	.short	0x0008
        /*0044*/ 	.byte	0x00, 0xf4, 0x21, 0x00


	//----- nvinfo : EIATTR_KPARAM_INFO
	.align		4
.L_17:
        /*0048*/ 	.byte	0x04, 0x17
        /*004a*/ 	.short	(.L_19 - .L_18)
.L_18:
        /*004c*/ 	.word	0x00000000
        /*0050*/ 	.short	0x0000
        /*0052*/ 	.short	0x0000
        /*0054*/ 	.byte	0x00, 0xf4, 0x21, 0x00


	//----- nvinfo : EIATTR_SPARSE_MMA_MASK
	.align		4
.L_19:
        /*0058*/ 	.byte	0x03, 0x50
        /*005a*/ 	.short	0x0000


	//----- nvinfo : EIATTR_MAXREG_COUNT
	.align		4
        /*005c*/ 	.byte	0x03, 0x1b
        /*005e*/ 	.short	0x00ff


	//----- nvinfo : EIATTR_EXIT_INSTR_OFFSETS
	.align		4
        /*0060*/ 	.byte	0x04, 0x1c
        /*0062*/ 	.short	(.L_21 - .L_20)


	//   ....[0]....
.L_20:
        /*0064*/ 	.word	0x000014a0


	//   ....[1]....
        /*0068*/ 	.word	0x000014c0


	//----- nvinfo : EIATTR_REQNTID
	.align		4
.L_21:
        /*006c*/ 	.byte	0x04, 0x10
        /*006e*/ 	.short	(.L_23 - .L_22)
.L_22:
        /*0070*/ 	.word	0x00000080
        /*0074*/ 	.word	0x00000001
        /*0078*/ 	.word	0x00000001


	//----- nvinfo : EIATTR_CBANK_PARAM_SIZE
	.align		4
.L_23:
        /*007c*/ 	.byte	0x03, 0x19
        /*007e*/ 	.short	0x0024


	//----- nvinfo : EIATTR_PARAM_CBANK
	.align		4
        /*0080*/ 	.byte	0x04, 0x0a
        /*0082*/ 	.short	(.L_25 - .L_24)
	.align		4
.L_24:
        /*0084*/ 	.word	index@(.nv.constant0.triton_poi_fused_avg_pool2d_max_pool2d_with_indices_14)
        /*0088*/ 	.short	0x0210
        /*008a*/ 	.short	0x0024


	//----- nvinfo : EIATTR_SW_WAR
	.align		4
.L_25:
        /*008c*/ 	.byte	0x04, 0x36
        /*008e*/ 	.short	(.L_27 - .L_26)
.L_26:
        /*0090*/ 	.word	0x00000008
.L_27:


//--------------------- .nv.callgraph             --------------------------
	.section	.nv.callgraph,"",@"SHT_CUDA_CALLGRAPH"
	.align	4
	.sectionentsize	8
	.align		4
        /*0000*/ 	.word	0x00000000
	.align		4
        /*0004*/ 	.word	0xffffffff
	.align		4
        /*0008*/ 	.word	0x00000000
	.align		4
        /*000c*/ 	.word	0xfffffffe
	.align		4
        /*0010*/ 	.word	0x00000000
	.align		4
        /*0014*/ 	.word	0xfffffffd
	.align		4
        /*0018*/ 	.word	0x00000000
	.align		4
        /*001c*/ 	.word	0xfffffffc


//--------------------- .text.triton_poi_fused_avg_pool2d_max_pool2d_with_indices_14 --------------------------
	.section	.text.triton_poi_fused_avg_pool2d_max_pool2d_with_indices_14,"ax",@progbits
	.align	128
        .global         triton_poi_fused_avg_pool2d_max_pool2d_with_indices_14
        .type           triton_poi_fused_avg_pool2d_max_pool2d_with_indices_14,@function
        .size           triton_poi_fused_avg_pool2d_max_pool2d_with_indices_14,(.L_x_1 - triton_poi_fused_avg_pool2d_max_pool2d_with_indices_14)
        .other          triton_poi_fused_avg_pool2d_max_pool2d_with_indices_14,@"STO_CUDA_ENTRY STV_DEFAULT"
triton_poi_fused_avg_pool2d_max_pool2d_with_indices_14:
.text.triton_poi_fused_avg_pool2d_max_pool2d_with_indices_14:
[----:B------:R-:W0:Y:S01]  /*0000*/  LDC R1, c[0x0][0x28] ;  /* 0x00000a00ff017b82 */ /* 0x000e220000000800 */
[----:B------:R-:W1:Y:S01]  /*0010*/  S2R R0, SR_TID.X ;  /* 0x0000000000007919 */ /* 0x000e620000002100 */
[----:B------:R-:W-:-:S06]  /*0020*/  IMAD.MOV.U32 R12, RZ, RZ, RZ ;  /* 0x000000ffff0c7224 */ /* 0x000fcc00078e00ff */
[----:B------:R-:W2:Y:S01]  /*0030*/  LDC.64 R14, c[0x0][0x210] ;  /* 0x00008400ff0e7b82 */ /* 0x000ea20000000a00 */
[----:B------:R-:W-:Y:S01]  /*0040*/  ULDC.64 UR4, c[0x0][0x208] ;  /* 0x0000820000047ab9 */ /* 0x000fe20000000a00 */
[----:B------:R-:W3:Y:S01]  /*0050*/  S2R R13, SR_CTAID.X ;  /* 0x00000000000d7919 */ /* 0x000ee20000002500 */
[----:B------:R-:W-:Y:S02]  /*0060*/  CS2R R20, SRZ ;  /* 0x0000000000147805 */ /* 0x000fe4000001ff00 */
[----:B------:R-:W-:Y:S01]  /*0070*/  CS2R R40, SRZ ;  /* 0x0000000000287805 */ /* 0x000fe2000001ff00 */
[----:B------:R-:W-:Y:S01]  /*0080*/  ULDC.64 UR6, c[0x0][0x220] ;  /* 0x0000880000067ab9 */ /* 0x000fe20000000a00 */
[----:B-1----:R-:W-:-:S05]  /*0090*/  IMAD.SHL.U32 R0, R0, 0x2, RZ ;  /* 0x0000000200007824 */ /* 0x002fca00078e00ff */
[----:B------:R-:W-:-:S05]  /*00a0*/  LOP3.LUT R0, R0, 0xfe, RZ, 0xc0, !PT ;  /* 0x000000fe00007812 */ /* 0x000fca00078ec0ff */
[----:B---3--:R-:W-:-:S04]  /*00b0*/  IMAD R13, R13, 0x100, R0 ;  /* 0x000001000d0d7824 */ /* 0x008fc800078e0200 */
[----:B------:R-:W-:-:S04]  /*00c0*/  IMAD.HI R0, R13, 0x2e8ba2e9, RZ ;  /* 0x2e8ba2e90d007827 */ /* 0x000fc800078e02ff */
[----:B------:R-:W-:Y:S01]  /*00d0*/  IMAD.HI R11, R13, -0x5a814afd, R12 ;  /* 0xa57eb5030d0b7827 */ /* 0x000fe200078e020c */
[----:B------:R-:W-:-:S03]  /*00e0*/  SHF.R.U32.HI R3, RZ, 0x1f, R0 ;  /* 0x0000001fff037819 */ /* 0x000fc60000011600 */
[----:B------:R-:W-:Y:S01]  /*00f0*/  IMAD.HI R12, R13, -0x6ce4b46f, R12 ;  /* 0x931b4b910d0c7827 */ /* 0x000fe200078e020c */
[----:B------:R-:W-:Y:S02]  /*0100*/  SHF.R.U32.HI R2, RZ, 0x1f, R11 ;  /* 0x0000001fff027819 */ /* 0x000fe4000001160b */
[----:B------:R-:W-:Y:S02]  /*0110*/  LEA.HI.SX32 R3, R0, R3, 0x1e ;  /* 0x0000000300037211 */ /* 0x000fe400078ff2ff */
[----:B------:R-:W-:Y:S02]  /*0120*/  LEA.HI.SX32 R11, R11, R2, 0x19 ;  /* 0x000000020b0b7211 */ /* 0x000fe400078fcaff */
[----:B------:R-:W-:Y:S01]  /*0130*/  SHF.R.U32.HI R5, RZ, 0x1f, R12 ;  /* 0x0000001fff057819 */ /* 0x000fe2000001160c */
[----:B------:R-:W-:-:S03]  /*0140*/  IMAD.HI R2, R3, 0x38e38e39, RZ ;  /* 0x38e38e3903027827 */ /* 0x000fc600078e02ff */
[----:B------:R-:W-:Y:S01]  /*0150*/  LEA.HI.SX32 R5, R12, R5, 0x16 ;  /* 0x000000050c057211 */ /* 0x000fe200078fb2ff */
[----:B------:R-:W-:Y:S01]  /*0160*/  IMAD.HI R0, R11, 0x38e38e39, RZ ;  /* 0x38e38e390b007827 */ /* 0x000fe200078e02ff */
[----:B------:R-:W-:-:S04]  /*0170*/  SHF.R.S32.HI R9, RZ, 0x1, R2 ;  /* 0x00000001ff097819 */ /* 0x000fc80000011402 */
[----:B------:R-:W-:Y:S02]  /*0180*/  SHF.R.S32.HI R7, RZ, 0x1, R0 ;  /* 0x00000001ff077819 */ /* 0x000fe40000011400 */
[----:B------:R-:W-:Y:S02]  /*0190*/  LEA.HI R2, R2, R9, RZ, 0x1 ;  /* 0x0000000902027211 */ /* 0x000fe400078f08ff */
[----:B------:R-:W-:Y:S01]  /*01a0*/  LEA.HI R6, R0, R7, RZ, 0x1 ;  /* 0x0000000700067211 */ /* 0x000fe200078f08ff */
[----:B------:R-:W-:Y:S02]  /*01b0*/  IMAD R0, R3, -0x16, R13 ;  /* 0xffffffea03007824 */ /* 0x000fe400078e020d */
[----:B------:R-:W-:Y:S01]  /*01c0*/  IMAD R35, R2, -0x9, R3 ;  /* 0xfffffff702237824 */ /* 0x000fe200078e0203 */
[----:B------:R-:W-:Y:S01]  /*01d0*/  CS2R R2, SRZ ;  /* 0x0000000000027805 */ /* 0x000fe2000001ff00 */
[----:B------:R-:W-:Y:S02]  /*01e0*/  IMAD R6, R6, -0x9, R11 ;  /* 0xfffffff706067824 */ /* 0x000fe400078e020b */
[----:B------:R-:W-:Y:S01]  /*01f0*/  IMAD R0, R5, 0x18d6, R0 ;  /* 0x000018d605007824 */ /* 0x000fe200078e0200 */
[----:B------:R-:W-:-:S02]  /*0200*/  ISETP.GT.AND P4, PT, R35, RZ, PT ;  /* 0x000000ff2300720c */ /* 0x000fc40003f84270 */
[----:B------:R-:W-:Y:S02]  /*0210*/  CS2R R4, SRZ ;  /* 0x0000000000047805 */ /* 0x000fe4000001ff00 */
[C---:B------:R-:W-:Y:S01]  /*0220*/  ISETP.GT.AND P3, PT, R35.reuse, -0x1, PT ;  /* 0xffffffff2300780c */ /* 0x040fe20003f64270 */
[----:B------:R-:W-:Y:S01]  /*0230*/  IMAD R37, R35, 0x2c, R0 ;  /* 0x0000002c23257824 */ /* 0x000fe200078e0200 */
[C---:B------:R-:W-:Y:S02]  /*0240*/  ISETP.GT.AND P1, PT, R6.reuse, RZ, P4 ;  /* 0x000000ff0600720c */ /* 0x040fe40002724270 */
[C---:B------:R-:W-:Y:S01]  /*0250*/  ISETP.GT.AND P0, PT, R6.reuse, RZ, P3 ;  /* 0x000000ff0600720c */ /* 0x040fe20001f04270 */
[----:B------:R-:W-:Y:S01]  /*0260*/  IMAD R37, R6, 0x2ec, R37 ;  /* 0x000002ec06257824 */ /* 0x000fe200078e0225 */
[C---:B------:R-:W-:Y:S02]  /*0270*/  ISETP.LT.AND P1, PT, R13.reuse, 0x1bd8, P1 ;  /* 0x00001bd80d00780c */ /* 0x040fe40000f21270 */
[----:B------:R-:W-:Y:S01]  /*0280*/  ISETP.LT.AND P0, PT, R13, 0x1bd8, P0 ;  /* 0x00001bd80d00780c */ /* 0x000fe20000701270 */
[----:B------:R-:W-:-:S02]  /*0290*/  VIADD R19, R37, 0xfffffe74 ;  /* 0xfffffe7425137836 */ /* 0x000fc40000000000 */
[----:B------:R-:W-:Y:S02]  /*02a0*/  IMAD.SHL.U32 R0, R35, 0x2, RZ ;  /* 0x0000000223007824 */ /* 0x000fe400078e00ff */
[----:B--2---:R-:W-:-:S04]  /*02b0*/  IMAD.WIDE R18, R19, 0x4, R14 ;  /* 0x0000000413127825 */ /* 0x004fc800078e020e */
[----:B------:R-:W-:Y:S02]  /*02c0*/  VIADD R27, R37, 0xfffffe8a ;  /* 0xfffffe8a251b7836 */ /* 0x000fe40000000000 */
[----:B------:R-:W2:Y:S01]  /*02d0*/  @P1 LDG.E.64 R2, desc[UR4][R18.64] ;  /* 0x0000000412021981 */ /* 0x000ea2000c1e1b00 */
[----:B------:R-:W-:Y:S02]  /*02e0*/  VIADD R0, R0, 0x1 ;  /* 0x0000000100007836 */ /* 0x000fe40000000000 */
[----:B------:R-:W-:Y:S01]  /*02f0*/  IMAD.WIDE R26, R27, 0x4, R14 ;  /* 0x000000041b1a7825 */ /* 0x000fe200078e020e */
[----:B------:R-:W-:-:S04]  /*0300*/  P2R R16, PR, RZ, 0x2 ;  /* 0x00000002ff107803 */ /* 0x000fc80000000000 */
[----:B------:R-:W3:Y:S01]  /*0310*/  @P0 LDG.E.64 R4, desc[UR4][R26.64] ;  /* 0x000000041a040981 */ /* 0x000ee2000c1e1b00 */
[----:B------:R-:W-:-:S04]  /*0320*/  VIADD R23, R37, 0xfffffea0 ;  /* 0xfffffea025177836 */ /* 0x000fc80000000000 */
[----:B------:R-:W-:Y:S01]  /*0330*/  IMAD.WIDE R22, R23, 0x4, R14 ;  /* 0x0000000417167825 */ /* 0x000fe200078e020e */
[----:B--2---:R-:W-:Y:S02]  /*0340*/  SEL R8, R3, 0xff800000, P1 ;  /* 0xff80000003087807 */ /* 0x004fe40000800000 */
[----:B------:R-:W-:Y:S02]  /*0350*/  SEL R7, R2, 0xff800000, P1 ;  /* 0xff80000002077807 */ /* 0x000fe40000800000 */
[----:B------:R-:W-:-:S04]  /*0360*/  ISETP.LT.AND P1, PT, R0, 0x11, P3 ;  /* 0x000000110000780c */ /* 0x000fc80001f21270 */
[----:B------:R-:W-:-:S04]  /*0370*/  ISETP.GT.AND P3, PT, R6, RZ, P1 ;  /* 0x000000ff0600720c */ /* 0x000fc80000f64270 */
[----:B------:R-:W-:-:S13]  /*0380*/  ISETP.LT.AND P3, PT, R13, 0x1bd8, P3 ;  /* 0x00001bd80d00780c */ /* 0x000fda0001f61270 */
[----:B------:R-:W2:Y:S01]  /*0390*/  @P3 LDG.E.64 R20, desc[UR4][R22.64] ;  /* 0x0000000416143981 */ /* 0x000ea2000c1e1b00 */
[----:B---3--:R-:W-:Y:S02]  /*03a0*/  SEL R3, R5, 0xff800000, P0 ;  /* 0xff80000005037807 */ /* 0x008fe40000000000 */
[----:B------:R-:W-:Y:S02]  /*03b0*/  SEL R4, R4, 0xff800000, P0 ;  /* 0xff80000004047807 */ /* 0x000fe40000000000 */
[C---:B------:R-:W-:Y:S02]  /*03c0*/  FSETP.GT.AND P6, PT, R3.reuse, R8, PT ;  /* 0x000000080300720b */ /* 0x040fe40003fc4000 */
[----:B------:R-:W-:Y:S02]  /*03d0*/  FSETP.GT.AND P5, PT, R4, R7, PT ;  /* 0x000000070400720b */ /* 0x000fe40003fa4000 */
[----:B------:R-:W-:-:S09]  /*03e0*/  FSETP.NAN.AND P2, PT, R3, R3, PT ;  /* 0x000000030300720b */ /* 0x000fd20003f48000 */
[----:B------:R-:W-:Y:S02]  /*03f0*/  @!P6 SEL R3, R3, R8, P2 ;  /* 0x000000080303e207 */ /* 0x000fe40001000000 */
[----:B------:R-:W-:-:S04]  /*0400*/  FSETP.NAN.AND P2, PT, R4, R4, PT ;  /* 0x000000040400720b */ /* 0x000fc80003f48000 */
[----:B------:R-:W-:Y:S02]  /*0410*/  @!P5 SEL R4, R4, R7, P2 ;  /* 0x000000070404d207 */ /* 0x000fe40001000000 */
[----:B------:R-:W-:Y:S01]  /*0420*/  P2R R9, PR, RZ, 0x20 ;  /* 0x00000020ff097803 */ /* 0x000fe20000000000 */
[----:B------:R-:W-:-:S04]  /*0430*/  VIADD R25, R37, 0xffffffea ;  /* 0xffffffea25197836 */ /* 0x000fc80000000000 */
[----:B------:R-:W-:Y:S01]  /*0440*/  IMAD.WIDE R24, R25, 0x4, R14 ;  /* 0x0000000419187825 */ /* 0x000fe200078e020e */
[----:B--2---:R-:W-:-:S04]  /*0450*/  SEL R2, R21, 0xff800000, P3 ;  /* 0xff80000015027807 */ /* 0x004fc80001800000 */
[-C--:B------:R-:W-:Y:S02]  /*0460*/  FSETP.NAN.AND P2, PT, R2, R2.reuse, PT ;  /* 0x000000020200720b */ /* 0x080fe40003f48000 */
[----:B------:R-:W-:-:S11]  /*0470*/  FSETP.GEU.AND P5, PT, R3, R2, PT ;  /* 0x000000020300720b */ /* 0x000fd60003fae000 */
[----:B------:R-:W-:Y:S02]  /*0480*/  @!P2 SEL R2, R2, R3, !P5 ;  /* 0x000000030202a207 */ /* 0x000fe40006800000 */
[----:B------:R-:W-:-:S04]  /*0490*/  SEL R3, R20, 0xff800000, P3 ;  /* 0xff80000014037807 */ /* 0x000fc80001800000 */
[-C--:B------:R-:W-:Y:S02]  /*04a0*/  FSETP.NAN.AND P2, PT, R3, R3.reuse, PT ;  /* 0x000000030300720b */ /* 0x080fe40003f48000 */
[----:B------:R-:W-:Y:S02]  /*04b0*/  P2R R8, PR, RZ, 0x20 ;  /* 0x00000020ff087803 */ /* 0x000fe40000000000 */
[----:B------:R-:W-:-:S09]  /*04c0*/  FSETP.GEU.AND P5, PT, R4, R3, PT ;  /* 0x000000030400720b */ /* 0x000fd20003fae000 */
[----:B------:R-:W-:Y:S02]  /*04d0*/  @!P2 SEL R3, R3, R4, !P5 ;  /* 0x000000040303a207 */ /* 0x000fe40006800000 */
[----:B------:R-:W-:-:S04]  /*04e0*/  ISETP.GT.AND P2, PT, R6, -0x1, P4 ;  /* 0xffffffff0600780c */ /* 0x000fc80002744270 */
[----:B------:R-:W-:Y:S02]  /*04f0*/  ISETP.LT.AND P2, PT, R13, 0x1bd8, P2 ;  /* 0x00001bd80d00780c */ /* 0x000fe40001741270 */
[----:B------:R-:W-:-:S11]  /*0500*/  CS2R R20, SRZ ;  /* 0x0000000000147805 */ /* 0x000fd6000001ff00 */
[----:B------:R-:W2:Y:S01]  /*0510*/  @P2 LDG.E.64 R20, desc[UR4][R24.64] ;  /* 0x0000000418142981 */ /* 0x000ea2000c1e1b00 */
[----:B------:R-:W-:Y:S02]  /*0520*/  P2R R32, PR, RZ, 0x20 ;  /* 0x00000020ff207803 */ /* 0x000fe40000000000 */
[----:B------:R-:W-:Y:S01]  /*0530*/  LOP3.LUT R4, R6, R35, RZ, 0xfc, !PT ;  /* 0x0000002306047212 */ /* 0x000fe200078efcff */
[----:B------:R-:W-:Y:S01]  /*0540*/  IMAD.WIDE R30, R37, 0x4, R14 ;  /* 0x00000004251e7825 */ /* 0x000fe200078e020e */
[----:B--2---:R-:W-:-:S04]  /*0550*/  SEL R20, R20, 0xff800000, P2 ;  /* 0xff80000014147807 */ /* 0x004fc80001000000 */
[-C--:B------:R-:W-:Y:S02]  /*0560*/  FSETP.NAN.AND P4, PT, R20, R20.reuse, PT ;  /* 0x000000141400720b */ /* 0x080fe40003f88000 */
[----:B------:R-:W-:Y:S02]  /*0570*/  FSETP.GEU.AND P5, PT, R3, R20, PT ;  /* 0x000000140300720b */ /* 0x000fe40003fae000 */
[----:B------:R-:W-:-:S09]  /*0580*/  SEL R21, R21, 0xff800000, P2 ;  /* 0xff80000015157807 */ /* 0x000fd20001000000 */
[----:B------:R-:W-:Y:S02]  /*0590*/  @!P4 SEL R20, R20, R3, !P5 ;  /* 0x000000031414c207 */ /* 0x000fe40006800000 */
[-C--:B------:R-:W-:Y:S02]  /*05a0*/  FSETP.NAN.AND P4, PT, R21, R21.reuse, PT ;  /* 0x000000151500720b */ /* 0x080fe40003f88000 */
[----:B------:R-:W-:Y:S02]  /*05b0*/  P2R R12, PR, RZ, 0x20 ;  /* 0x00000020ff0c7803 */ /* 0x000fe40000000000 */
[----:B------:R-:W-:-:S04]  /*05c0*/  FSETP.GEU.AND P5, PT, R2, R21, PT ;  /* 0x000000150200720b */ /* 0x000fc80003fae000 */
[----:B------:R-:W-:-:S05]  /*05d0*/  P2R R0, PR, RZ, 0x20 ;  /* 0x00000020ff007803 */ /* 0x000fca0000000000 */
[----:B------:R-:W-:Y:S02]  /*05e0*/  @!P4 SEL R21, R21, R2, !P5 ;  /* 0x000000021515c207 */ /* 0x000fe40006800000 */
[----:B------:R-:W-:-:S04]  /*05f0*/  ISETP.GE.AND P5, PT, R13, 0x1bd8, PT ;  /* 0x00001bd80d00780c */ /* 0x000fc80003fa6270 */
[----:B------:R-:W-:Y:S02]  /*0600*/  ISETP.GT.AND P5, PT, R4, -0x1, !P5 ;  /* 0xffffffff0400780c */ /* 0x000fe40006fa4270 */
[----:B------:R-:W-:-:S11]  /*0610*/  CS2R R2, SRZ ;  /* 0x0000000000027805 */ /* 0x000fd6000001ff00 */
[----:B------:R-:W2:Y:S01]  /*0620*/  @P5 LDG.E.64 R2, desc[UR4][R30.64] ;  /* 0x000000041e025981 */ /* 0x000ea2000c1e1b00 */
[----:B------:R-:W-:Y:S02]  /*0630*/  P2R R5, PR, RZ, 0x40 ;  /* 0x00000040ff057803 */ /* 0x000fe40000000000 */
[----:B------:R-:W-:Y:S01]  /*0640*/  P2R R34, PR, RZ, 0x20 ;  /* 0x00000020ff227803 */ /* 0x000fe20000000000 */
[----:B------:R-:W-:-:S04]  /*0650*/  VIADD R29, R37, 0x16 ;  /* 0x00000016251d7836 */ /* 0x000fc80000000000 */
[----:B------:R-:W-:Y:S01]  /*0660*/  IMAD.WIDE R28, R29, 0x4, R14 ;  /* 0x000000041d1c7825 */ /* 0x000fe200078e020e */
[----:B--2---:R-:W-:-:S04]  /*0670*/  SEL R33, R3, 0xff800000, P5 ;  /* 0xff80000003217807 */ /* 0x004fc80002800000 */
[-C--:B------:R-:W-:Y:S02]  /*0680*/  FSETP.NAN.AND P4, PT, R33, R33.reuse, PT ;  /* 0x000000212100720b */ /* 0x080fe40003f88000 */
[----:B------:R-:W-:Y:S02]  /*0690*/  FSETP.GEU.AND P6, PT, R21, R33, PT ;  /* 0x000000211500720b */ /* 0x000fe40003fce000 */
[----:B------:R-:W-:-:S09]  /*06a0*/  SEL R4, R2, 0xff800000, P5 ;  /* 0xff80000002047807 */ /* 0x000fd20002800000 */
[----:B------:R-:W-:Y:S02]  /*06b0*/  @!P4 SEL R33, R33, R21, !P6 ;  /* 0x000000152121c207 */ /* 0x000fe40007000000 */
[-C--:B------:R-:W-:Y:S02]  /*06c0*/  FSETP.NAN.AND P4, PT, R4, R4.reuse, PT ;  /* 0x000000040400720b */ /* 0x080fe40003f88000 */
[----:B------:R-:W-:-:S11]  /*06d0*/  FSETP.GEU.AND P5, PT, R20, R4, PT ;  /* 0x000000041400720b */ /* 0x000fd60003fae000 */
[----:B------:R-:W-:Y:S02]  /*06e0*/  @!P4 SEL R4, R4, R20, !P5 ;  /* 0x000000140404c207 */ /* 0x000fe40006800000 */
[----:B------:R-:W-:-:S04]  /*06f0*/  ISETP.GT.AND P4, PT, R6, -0x1, P1 ;  /* 0xffffffff0600780c */ /* 0x000fc80000f84270 */
[----:B------:R-:W-:Y:S02]  /*0700*/  ISETP.LT.AND P4, PT, R13, 0x1bd8, P4 ;  /* 0x00001bd80d00780c */ /* 0x000fe40002781270 */
        /* <DEDUP_REMOVED lines=11> */
[-C--:B------:R-:W-:Y:S01]  /*07c0*/  FSETP.NAN.AND P5, PT, R4, R4.reuse, PT ;  /* 0x000000040400720b */ /* 0x080fe20003fa8000 */
[----:B------:R-:W-:Y:S01]  /*07d0*/  IMAD.SHL.U32 R3, R6, 0x2, RZ ;  /* 0x0000000206037824 */ /* 0x000fe200078e00ff */
[----:B------:R-:W-:Y:S02]  /*07e0*/  P2R R2, PR, RZ, 0x2 ;  /* 0x00000002ff027803 */ /* 0x000fe40000000000 */
[----:B------:R-:W-:Y:S01]  /*07f0*/  FSETP.GEU.AND P1, PT, R33, R4, PT ;  /* 0x000000042100720b */ /* 0x000fe20003f2e000 */
[----:B------:R-:W-:-:S03]  /*0800*/  VIADD R3, R3, 0x1 ;  /* 0x0000000103037836 */ /* 0x000fc60000000000 */
[----:B------:R-:W-:-:S05]  /*0810*/  P2R R36, PR, RZ, 0x2 ;  /* 0x00000002ff247803 */ /* 0x000fca0000000000 */
[----:B------:R-:W-:Y:S02]  /*0820*/  @!P5 SEL R4, R4, R33, !P1 ;  /* 0x000000210404d207 */ /* 0x000fe40004800000 */
[----:B------:R-:W-:-:S04]  /*0830*/  ISETP.GT.AND P5, PT, R6, -0x1, PT ;  /* 0xffffffff0600780c */ /* 0x000fc80003fa4270 */
[----:B------:R-:W-:-:S04]  /*0840*/  ISETP.LT.AND P1, PT, R3, 0x11, P5 ;  /* 0x000000110300780c */ /* 0x000fc80002f21270 */
[----:B------:R-:W-:-:S04]  /*0850*/  ISETP.GT.AND P5, PT, R35, RZ, P1 ;  /* 0x000000ff2300720c */ /* 0x000fc80000fa4270 */
[----:B------:R-:W-:-:S13]  /*0860*/  ISETP.LT.AND P5, PT, R13, 0x1bd8, P5 ;  /* 0x00001bd80d00780c */ /* 0x000fda0002fa1270 */
[----:B------:R-:W2:Y:S01]  /*0870*/  @P5 LDG.E.64 R40, desc[UR4][R44.64] ;  /* 0x000000042c285981 */ /* 0x000ea2000c1e1b00 */
[----:B------:R-:W-:Y:S02]  /*0880*/  P2R R7, PR, RZ, 0x40 ;  /* 0x00000040ff077803 */ /* 0x000fe40000000000 */
[----:B------:R-:W-:Y:S02]  /*0890*/  P2R R3, PR, RZ, 0x2 ;  /* 0x00000002ff037803 */ /* 0x000fe40000000000 */
[----:B------:R-:W-:-:S06]  /*08a0*/  CS2R R20, SRZ ;  /* 0x0000000000147805 */ /* 0x000fcc000001ff00 */
[----:B------:R1:W3:Y:S02]  /*08b0*/  @P3 LDG.E.64 R20, desc[UR4][R22.64] ;  /* 0x0000000416143981 */ /* 0x0002e4000c1e1b00 */
[----:B-1----:R-:W-:Y:S01]  /*08c0*/  CS2R R22, SRZ ;  /* 0x0000000000167805 */ /* 0x002fe2000001ff00 */
[----:B------:R-:W-:-:S05]  /*08d0*/  VIADD R43, R37, 0x176 ;  /* 0x00000176252b7836 */ /* 0x000fca0000000000 */
[----:B------:R1:W4:Y:S02]  /*08e0*/  @P2 LDG.E.64 R22, desc[UR4][R24.64] ;  /* 0x0000000418162981 */ /* 0x000324000c1e1b00 */
[----:B-1----:R-:W-:Y:S02]  /*08f0*/  CS2R R24, SRZ ;  /* 0x0000000000187805 */ /* 0x002fe4000001ff00 */
        /* <DEDUP_REMOVED lines=10> */
[----:B------:R-:W-:Y:S02]  /*09a0*/  ISETP.NE.AND P1, PT, R16, RZ, PT ;  /* 0x000000ff1000720c */ /* 0x000fe40003f25270 */
[----:B------:R-:W-:Y:S02]  /*09b0*/  CS2R R16, SRZ ;  /* 0x0000000000107805 */ /* 0x000fe4000001ff00 */
[----:B------:R-:W-:Y:S02]  /*09c0*/  ISETP.NE.AND P6, PT, R3, RZ, PT ;  /* 0x000000ff0300720c */ /* 0x000fe40003fc5270 */
[----:B------:R-:W-:-:S07]  /*09d0*/  P2R R39, PR, RZ, 0x2 ;  /* 0x00000002ff277803 */ /* 0x000fce0000000000 */
[----:B------:R1:W2:Y:S01]  /*09e0*/  @P1 LDG.E.64 R16, desc[UR4][R18.64] ;  /* 0x0000000412101981 */ /* 0x0002a2000c1e1b00 */
[----:B------:R-:W-:Y:S02]  /*09f0*/  ISETP.NE.AND P1, PT, R34, RZ, PT ;  /* 0x000000ff2200720c */ /* 0x000fe40003f25270 */
[----:B-1----:R-:W-:Y:S02]  /*0a00*/  CS2R R18, SRZ ;  /* 0x0000000000127805 */ /* 0x002fe4000001ff00 */
[----:B------:R-:W-:-:S09]  /*0a10*/  ISETP.GT.AND P6, PT, R35, -0x1, P6 ;  /* 0xffffffff2300780c */ /* 0x000fd200037c4270 */
[----:B------:R-:W5:Y:S04]  /*0a20*/  @P1 LDG.E.64 R24, desc[UR4][R30.64] ;  /* 0x000000041e181981 */ /* 0x000f68000c1e1b00 */
[----:B------:R1:W2:Y:S01]  /*0a30*/  @P0 LDG.E.64 R18, desc[UR4][R26.64] ;  /* 0x000000041a120981 */ /* 0x0002a2000c1e1b00 */
[----:B------:R-:W-:Y:S02]  /*0a40*/  ISETP.LT.AND P6, PT, R13, 0x1bd8, P6 ;  /* 0x00001bd80d00780c */ /* 0x000fe400037c1270 */
[----:B01----:R-:W-:-:S06]  /*0a50*/  CS2R R26, SRZ ;  /* 0x00000000001a7805 */ /* 0x003fcc000001ff00 */
[----:B------:R0:W2:Y:S01]  /*0a60*/  @P4 LDG.E.64 R26, desc[UR4][R28.64] ;  /* 0x000000041c1a4981 */ /* 0x0000a2000c1e1b00 */
[----:B------:R-:W-:Y:S02]  /*0a70*/  CS2R R30, SRZ ;  /* 0x00000000001e7805 */ /* 0x000fe4000001ff00 */
[----:B0-----:R-:W-:-:S06]  /*0a80*/  CS2R R28, SRZ ;  /* 0x00000000001c7805 */ /* 0x001fcc000001ff00 */
[----:B------:R0:W2:Y:S02]  /*0a90*/  @P5 LDG.E.64 R28, desc[UR4][R44.64] ;  /* 0x000000042c1c5981 */ /* 0x0000a4000c1e1b00 */
[----:B0-----:R-:W-:-:S05]  /*0aa0*/  IMAD.WIDE R44, R43, 0x4, R14 ;  /* 0x000000042b2c7825 */ /* 0x001fca00078e020e */
[----:B------:R-:W2:Y:S01]  /*0ab0*/  @P6 LDG.E.64 R30, desc[UR4][R44.64] ;  /* 0x000000042c1e6981 */ /* 0x000ea2000c1e1b00 */
[----:B------:R-:W-:Y:S02]  /*0ac0*/  P2R R40, PR, RZ, 0x1 ;  /* 0x00000001ff287803 */ /* 0x000fe40000000000 */
[----:B--2---:R-:W-:-:S04]  /*0ad0*/  SEL R43, R30, 0xff800000, P6 ;  /* 0xff8000001e2b7807 */ /* 0x004fc80003000000 */
[-C--:B------:R-:W-:Y:S02]  /*0ae0*/  FSETP.NAN.AND P1, PT, R43, R43.reuse, PT ;  /* 0x0000002b2b00720b */ /* 0x080fe40003f28000 */
[----:B------:R-:W-:-:S04]  /*0af0*/  FSETP.GEU.AND P0, PT, R42, R43, PT ;  /* 0x0000002b2a00720b */ /* 0x000fc80003f0e000 */
[----:B------:R-:W-:-:S07]  /*0b00*/  P2R R30, PR, RZ, 0x1 ;  /* 0x00000001ff1e7803 */ /* 0x000fce0000000000 */
[----:B------:R-:W-:Y:S02]  /*0b10*/  @!P1 SEL R43, R43, R42, !P0 ;  /* 0x0000002a2b2b9207 */ /* 0x000fe40004000000 */
[----:B------:R-:W-:-:S04]  /*0b20*/  SEL R42, R31, 0xff800000, P6 ;  /* 0xff8000001f2a7807 */ /* 0x000fc80003000000 */
[-C--:B------:R-:W-:Y:S02]  /*0b30*/  FSETP.NAN.AND P0, PT, R42, R42.reuse, PT ;  /* 0x0000002a2a00720b */ /* 0x080fe40003f08000 */
[----:B------:R-:W-:-:S04]  /*0b40*/  FSETP.GEU.AND P1, PT, R41, R42, PT ;  /* 0x0000002a2900720b */ /* 0x000fc80003f2e000 */
[----:B------:R-:W-:-:S07]  /*0b50*/  P2R R31, PR, RZ, 0x2 ;  /* 0x00000002ff1f7803 */ /* 0x000fce0000000000 */
[----:B------:R-:W-:Y:S02]  /*0b60*/  @!P0 SEL R42, R42, R41, !P1 ;  /* 0x000000292a2a8207 */ /* 0x000fe40004800000 */
[----:B------:R-:W-:-:S04]  /*0b70*/  ISETP.NE.AND P1, PT, R39, RZ, PT ;  /* 0x000000ff2700720c */ /* 0x000fc80003f25270 */
[----:B------:R-:W-:Y:S02]  /*0b80*/  SEL R16, R16, RZ, P1 ;  /* 0x000000ff10107207 */ /* 0x000fe40000800000 */
[----:B------:R-:W-:Y:S02]  /*0b90*/  SEL R17, R17, RZ, P1 ;  /* 0x000000ff11117207 */ /* 0x000fe40000800000 */
[----:B------:R-:W-:Y:S02]  /*0ba0*/  ISETP.NE.AND P1, PT, R34, RZ, PT ;  /* 0x000000ff2200720c */ /* 0x000fe40003f25270 */
[----:B------:R-:W-:Y:S02]  /*0bb0*/  ISETP.NE.AND P0, PT, R40, RZ, PT ;  /* 0x000000ff2800720c */ /* 0x000fe40003f05270 */
[----:B-----5:R-:W-:Y:S02]  /*0bc0*/  SEL R24, R24, RZ, P1 ;  /* 0x000000ff18187207 */ /* 0x020fe40000800000 */
[----:B------:R-:W-:-:S02]  /*0bd0*/  SEL R25, R25, RZ, P1 ;  /* 0x000000ff19197207 */ /* 0x000fc40000800000 */
[----:B------:R-:W-:Y:S02]  /*0be0*/  ISETP.NE.AND P1, PT, R9, RZ, PT ;  /* 0x000000ff0900720c */ /* 0x000fe40003f25270 */
[----:B------:R-:W-:Y:S02]  /*0bf0*/  SEL R39, R18, RZ, P0 ;  /* 0x000000ff12277207 */ /* 0x000fe40000000000 */
[----:B------:R-:W-:Y:S02]  /*0c00*/  SEL R18, R19, RZ, P0 ;  /* 0x000000ff13127207 */ /* 0x000fe40000000000 */
[----:B------:R-:W-:Y:S02]  /*0c10*/  ISETP.NE.AND P0, PT, R3, RZ, PT ;  /* 0x000000ff0300720c */ /* 0x000fe40003f05270 */
[----:B------:R-:W-:Y:S02]  /*0c20*/  P2R R3, PR, RZ, 0x2 ;  /* 0x00000002ff037803 */ /* 0x000fe40000000000 */
[----:B------:R-:W-:-:S02]  /*0c30*/  ISETP.NE.AND P1, PT, R8, RZ, PT ;  /* 0x000000ff0800720c */ /* 0x000fc40003f25270 */
[----:B------:R-:W-:-:S06]  /*0c40*/  CS2R R8, SRZ ;  /* 0x0000000000087805 */ /* 0x000fcc000001ff00 */
[----:B------:R-:W2:Y:S01]  /*0c50*/  @P6 LDG.E.64 R8, desc[UR4][R44.64] ;  /* 0x000000042c086981 */ /* 0x000ea2000c1e1b00 */
[----:B----4-:R-:W-:Y:S02]  /*0c60*/  SEL R22, R22, RZ, P2 ;  /* 0x000000ff16167207 */ /* 0x010fe40001000000 */
[----:B------:R-:W-:Y:S02]  /*0c70*/  SEL R23, R23, RZ, P2 ;  /* 0x000000ff17177207 */ /* 0x000fe40001000000 */
[----:B------:R-:W-:-:S04]  /*0c80*/  ISETP.NE.AND P2, PT, R10, RZ, PT ;  /* 0x000000ff0a00720c */ /* 0x000fc80003f45270 */
[----:B------:R-:W-:Y:S02]  /*0c90*/  PLOP3.LUT P0, PT, P0, P2, PT, 0x80, 0x0 ;  /* 0x000000000000781c */ /* 0x000fe40000705070 */
[----:B---3--:R-:W-:Y:S02]  /*0ca0*/  SEL R20, R20, RZ, P3 ;  /* 0x000000ff14147207 */ /* 0x008fe40001800000 */
[----:B------:R-:W-:Y:S02]  /*0cb0*/  SEL R21, R21, RZ, P3 ;  /* 0x000000ff15157207 */ /* 0x000fe40001800000 */
[----:B------:R-:W-:Y:S02]  /*0cc0*/  ISETP.NE.AND P3, PT, R5, RZ, PT ;  /* 0x000000ff0500720c */ /* 0x000fe40003f65270 */
[----:B------:R-:W-:Y:S01]  /*0cd0*/  ISETP.LT.AND P0, PT, R13, 0x1bd8, P0 ;  /* 0x00001bd80d00780c */ /* 0x000fe20000701270 */
[----:B------:R-:W-:Y:S01]  /*0ce0*/  VIADD R37, R37, 0x18c ;  /* 0x0000018c25257836 */ /* 0x000fe20000000000 */
[----:B------:R-:W-:-:S02]  /*0cf0*/  SEL R28, R28, RZ, P5 ;  /* 0x000000ff1c1c7207 */ /* 0x000fc40002800000 */
[----:B------:R-:W-:Y:S02]  /*0d00*/  SEL R29, R29, RZ, P5 ;  /* 0x000000ff1d1d7207 */ /* 0x000fe40002800000 */
[----:B------:R-:W-:Y:S01]  /*0d10*/  ISETP.NE.AND P5, PT, R12, RZ, PT ;  /* 0x000000ff0c00720c */ /* 0x000fe20003fa5270 */
[----:B------:R-:W-:Y:S01]  /*0d20*/  IMAD.SHL.U32 R12, R35, 0x2, RZ ;  /* 0x00000002230c7824 */ /* 0x000fe200078e00ff */
[----:B------:R-:W-:Y:S02]  /*0d30*/  SEL R26, R26, RZ, P4 ;  /* 0x000000ff1a1a7207 */ /* 0x000fe40002000000 */
[----:B------:R-:W-:Y:S02]  /*0d40*/  SEL R27, R27, RZ, P4 ;  /* 0x000000ff1b1b7207 */ /* 0x000fe40002000000 */
[----:B------:R-:W-:Y:S01]  /*0d50*/  ISETP.NE.AND P4, PT, R7, RZ, PT ;  /* 0x000000ff0700720c */ /* 0x000fe20003f85270 */
[----:B------:R-:W-:Y:S01]  /*0d60*/  VIADD R7, R12, 0xffffffff ;  /* 0xffffffff0c077836 */ /* 0x000fe20000000000 */
[----:B------:R-:W-:-:S02]  /*0d70*/  P2R R5, PR, RZ, 0x2 ;  /* 0x00000002ff057803 */ /* 0x000fc40000000000 */
[----:B------:R-:W-:-:S04]  /*0d80*/  ISETP.GT.AND P1, PT, R35, RZ, PT ;  /* 0x000000ff2300720c */ /* 0x000fc80003f24270 */
[----:B------:R-:W-:Y:S02]  /*0d90*/  SEL R7, R7, RZ, P1 ;  /* 0x000000ff07077207 */ /* 0x000fe40000800000 */
[----:B------:R-:W-:Y:S01]  /*0da0*/  ISETP.NE.AND P1, PT, R5, RZ, PT ;  /* 0x000000ff0500720c */ /* 0x000fe20003f25270 */
[----:B------:R-:W-:Y:S01]  /*0db0*/  FADD R39, R16, R39 ;  /* 0x0000002710277221 */ /* 0x000fe20000000000 */
[----:B------:R-:W-:-:S03]  /*0dc0*/  FADD R18, R17, R18 ;  /* 0x0000001211127221 */ /* 0x000fc60000000000 */
[----:B------:R-:W-:Y:S01]  /*0dd0*/  FADD R17, R39, R20 ;  /* 0x0000001427117221 */ /* 0x000fe20000000000 */
[----:B--2---:R-:W-:Y:S02]  /*0de0*/  SEL R10, R8, RZ, P6 ;  /* 0x000000ff080a7207 */ /* 0x004fe40003000000 */
[----:B------:R-:W-:Y:S02]  /*0df0*/  SEL R19, R9, RZ, P6 ;  /* 0x000000ff09137207 */ /* 0x000fe40003000000 */
[----:B------:R-:W-:Y:S02]  /*0e00*/  ISETP.NE.AND P6, PT, R0, RZ, PT ;  /* 0x000000ff0000720c */ /* 0x000fe40003fc5270 */
[----:B------:R-:W-:Y:S02]  /*0e10*/  SEL R0, RZ, 0x1, !P3 ;  /* 0x00000001ff007807 */ /* 0x000fe40005800000 */
[----:B------:R-:W-:Y:S01]  /*0e20*/  ISETP.NE.AND P3, PT, R36, RZ, PT ;  /* 0x000000ff2400720c */ /* 0x000fe20003f65270 */
[----:B------:R-:W-:Y:S01]  /*0e30*/  IMAD.WIDE R36, R37, 0x4, R14 ;  /* 0x0000000425247825 */ /* 0x000fe200078e020e */
[----:B------:R-:W-:-:S02]  /*0e40*/  CS2R R8, SRZ ;  /* 0x0000000000087805 */ /* 0x000fc4000001ff00 */
[----:B------:R-:W-:-:S04]  /*0e50*/  CS2R R14, SRZ ;  /* 0x00000000000e7805 */ /* 0x000fc8000001ff00 */
[----:B------:R-:W2:Y:S04]  /*0e60*/  @P0 LDG.E.64 R8, desc[UR4][R36.64] ;  /* 0x0000000424080981 */ /* 0x000ea8000c1e1b00 */
[----:B------:R-:W3:Y:S01]  /*0e70*/  @P0 LDG.E.64 R14, desc[UR4][R36.64] ;  /* 0x00000004240e0981 */ /* 0x000ee2000c1e1b00 */
[----:B------:R-:W-:Y:S02]  /*0e80*/  SEL R16, R0, 0x2, P1 ;  /* 0x0000000200107807 */ /* 0x000fe40000800000 */
[----:B------:R-:W-:Y:S01]  /*0e90*/  ISETP.NE.AND P1, PT, R3, RZ, PT ;  /* 0x000000ff0300720c */ /* 0x000fe20003f25270 */
[----:B------:R-:W-:Y:S02]  /*0ea0*/  VIADD R3, R12, 0x2 ;  /* 0x000000020c037836 */ /* 0x000fe40000000000 */
[----:B------:R-:W-:-:S04]  /*0eb0*/  IMAD.HI R12, R11, 0x38e38e39, RZ ;  /* 0x38e38e390b0c7827 */ /* 0x000fc800078e02ff */
[----:B------:R-:W-:Y:S01]  /*0ec0*/  FADD R11, R17, R22 ;  /* 0x00000016110b7221 */ /* 0x000fe20000000000 */
[----:B------:R-:W-:Y:S01]  /*0ed0*/  FADD R0, R18, R21 ;  /* 0x0000001512007221 */ /* 0x000fe20000000000 */
[----:B------:R-:W-:-:S04]  /*0ee0*/  SHF.R.S32.HI R17, RZ, 0x1, R12 ;  /* 0x00000001ff117819 */ /* 0x000fc8000001140c */
[----:B------:R-:W-:Y:S01]  /*0ef0*/  LEA.HI R18, R12, R17, RZ, 0x1 ;  /* 0x000000110c127211 */ /* 0x000fe200078f08ff */
[----:B------:R-:W-:-:S04]  /*0f00*/  IMAD.MOV.U32 R12, RZ, RZ, RZ ;  /* 0x000000ffff0c7224 */ /* 0x000fc800078e00ff */
[----:B------:R-:W-:-:S05]  /*0f10*/  IMAD.HI R12, R13, -0x5a814afd, R12 ;  /* 0xa57eb5030d0c7827 */ /* 0x000fca00078e020c */
[----:B------:R-:W-:-:S04]  /*0f20*/  SHF.R.U32.HI R17, RZ, 0x1f, R12 ;  /* 0x0000001fff117819 */ /* 0x000fc8000001160c */
[----:B------:R-:W-:Y:S02]  /*0f30*/  LEA.HI.SX32 R17, R12, R17, 0x19 ;  /* 0x000000110c117211 */ /* 0x000fe400078fcaff */
[----:B------:R-:W-:Y:S02]  /*0f40*/  SEL R5, RZ, 0x1, !P1 ;  /* 0x00000001ff057807 */ /* 0x000fe40004800000 */
[----:B------:R-:W-:Y:S01]  /*0f50*/  ISETP.GE.AND P1, PT, R35, 0x8, PT ;  /* 0x000000082300780c */ /* 0x000fe20003f26270 */
[----:B------:R-:W-:-:S03]  /*0f60*/  IMAD R18, R18, -0x9, R17 ;  /* 0xfffffff712127824 */ /* 0x000fc600078e0211 */
[----:B------:R-:W-:Y:S01]  /*0f70*/  SEL R3, R3, RZ, !P1 ;  /* 0x000000ff03037207 */ /* 0x000fe20004800000 */
[----:B------:R-:W-:Y:S01]  /*0f80*/  IMAD.SHL.U32 R17, R18, 0x2, RZ ;  /* 0x0000000212117824 */ /* 0x000fe200078e00ff */
[----:B------:R-:W-:-:S03]  /*0f90*/  ISETP.NE.AND P1, PT, R32, RZ, PT ;  /* 0x000000ff2000720c */ /* 0x000fc60003f25270 */
[----:B------:R-:W-:Y:S01]  /*0fa0*/  VIADD R12, R17, 0xffffffff ;  /* 0xffffffff110c7836 */ /* 0x000fe20000000000 */
[----:B------:R-:W-:Y:S02]  /*0fb0*/  SEL R5, R5, 0x2, P1 ;  /* 0x0000000205057807 */ /* 0x000fe40000800000 */
[----:B------:R-:W-:Y:S01]  /*0fc0*/  ISETP.GT.AND P1, PT, R6, RZ, PT ;  /* 0x000000ff0600720c */ /* 0x000fe20003f24270 */
[----:B------:R-:W-:-:S03]  /*0fd0*/  VIADD R6, R17, 0x2 ;  /* 0x0000000211067836 */ /* 0x000fc60000000000 */
[----:B------:R-:W-:Y:S02]  /*0fe0*/  SEL R12, R12, RZ, P1 ;  /* 0x000000ff0c0c7207 */ /* 0x000fe40000800000 */
[----:B------:R-:W-:Y:S02]  /*0ff0*/  ISETP.GE.AND P1, PT, R18, 0x8, PT ;  /* 0x000000081200780c */ /* 0x000fe40003f26270 */
[----:B------:R-:W-:Y:S02]  /*1000*/  ISETP.NE.AND P2, PT, R38, RZ, PT ;  /* 0x000000ff2600720c */ /* 0x000fe40003f45270 */
[----:B------:R-:W-:Y:S02]  /*1010*/  SEL R5, R5, 0x3, P5 ;  /* 0x0000000305057807 */ /* 0x000fe40002800000 */
[----:B------:R-:W-:Y:S02]  /*1020*/  SEL R17, R6, RZ, !P1 ;  /* 0x000000ff06117207 */ /* 0x000fe40004800000 */
[----:B------:R-:W-:-:S02]  /*1030*/  ISETP.GT.AND P1, PT, R35, 0x7, PT ;  /* 0x000000072300780c */ /* 0x000fc40003f24270 */
[----:B------:R-:W-:Y:S02]  /*1040*/  SEL R6, R5, 0x4, P2 ;  /* 0x0000000405067807 */ /* 0x000fe40001000000 */
[----:B------:R-:W-:Y:S02]  /*1050*/  ISETP.NE.AND P2, PT, R4, RZ, PT ;  /* 0x000000ff0400720c */ /* 0x000fe40003f45270 */
[----:B------:R-:W-:Y:S02]  /*1060*/  SEL R4, RZ, 0x11, !P1 ;  /* 0x00000011ff047807 */ /* 0x000fe40004800000 */
[----:B------:R-:W-:Y:S02]  /*1070*/  ISETP.GT.AND P1, PT, R18, 0x7, PT ;  /* 0x000000071200780c */ /* 0x000fe40003f24270 */
[----:B------:R-:W-:Y:S01]  /*1080*/  SEL R16, R16, 0x3, P6 ;  /* 0x0000000310107807 */ /* 0x000fe20003000000 */
[----:B------:R-:W-:Y:S01]  /*1090*/  IMAD.IADD R3, R4, 0x1, R3 ;  /* 0x0000000104037824 */ /* 0x000fe200078e0203 */
[----:B------:R-:W-:-:S02]  /*10a0*/  ISETP.NE.AND P6, PT, R2, RZ, PT ;  /* 0x000000ff0200720c */ /* 0x000fc40003fc5270 */
[----:B------:R-:W-:Y:S01]  /*10b0*/  SEL R2, RZ, 0x11, !P1 ;  /* 0x00000011ff027807 */ /* 0x000fe20004800000 */
[----:B------:R-:W-:Y:S01]  /*10c0*/  FADD R4, R0, R23 ;  /* 0x0000001700047221 */ /* 0x000fe20000000000 */
[C---:B------:R-:W-:Y:S02]  /*10d0*/  IMAD R0, R12.reuse, R3, RZ ;  /* 0x000000030c007224 */ /* 0x040fe400078e02ff */
[----:B------:R-:W-:Y:S01]  /*10e0*/  FADD R11, R11, R24 ;  /* 0x000000180b0b7221 */ /* 0x000fe20000000000 */
[----:B------:R-:W-:Y:S02]  /*10f0*/  IMAD R12, R12, R7, RZ ;  /* 0x000000070c0c7224 */ /* 0x000fe400078e02ff */
[----:B------:R-:W-:Y:S02]  /*1100*/  IMAD.IADD R2, R2, 0x1, R17 ;  /* 0x0000000102027824 */ /* 0x000fe400078e0211 */
[----:B------:R-:W-:Y:S02]  /*1110*/  FADD R11, R11, R26 ;  /* 0x0000001a0b0b7221 */ /* 0x000fe40000000000 */
[----:B------:R-:W-:-:S02]  /*1120*/  IMAD R0, R7, R2, R0 ;  /* 0x0000000207007224 */ /* 0x000fc400078e0200 */
[----:B------:R-:W-:Y:S02]  /*1130*/  IMAD R3, R2, R3, R12 ;  /* 0x0000000302037224 */ /* 0x000fe400078e020c */
[----:B------:R-:W-:Y:S02]  /*1140*/  FADD R11, R11, R28 ;  /* 0x0000001c0b0b7221 */ /* 0x000fe40000000000 */
[----:B------:R-:W-:Y:S02]  /*1150*/  IMAD.IADD R0, R3, 0x1, -R0 ;  /* 0x0000000103007824 */ /* 0x000fe400078e0a00 */
[----:B------:R-:W-:Y:S01]  /*1160*/  FADD R11, R11, R10 ;  /* 0x0000000a0b0b7221 */ /* 0x000fe20000000000 */
[----:B------:R-:W-:Y:S01]  /*1170*/  SEL R6, R6, 0x5, P6 ;  /* 0x0000000506067807 */ /* 0x000fe20003000000 */
[----:B------:R-:W0:Y:S01]  /*1180*/  LDC.64 R2, c[0x0][0x218] ;  /* 0x00008600ff027b82 */ /* 0x000e220000000a00 */
[----:B------:R-:W-:Y:S02]  /*1190*/  I2FP.F32.S32 R10, R0 ;  /* 0x00000000000a7245 */ /* 0x000fe40000201400 */
[----:B------:R-:W-:-:S02]  /*11a0*/  SEL R0, R6, 0x6, P2 ;  /* 0x0000000606007807 */ /* 0x000fc40001000000 */
[----:B------:R-:W-:Y:S02]  /*11b0*/  SEL R16, R16, 0x4, P4 ;  /* 0x0000000410107807 */ /* 0x000fe40002000000 */
[----:B------:R-:W-:Y:S01]  /*11c0*/  FSETP.GEU.AND P2, PT, |R10|, 1.175494350822287508e-38, PT ;  /* 0x008000000a00780b */ /* 0x000fe20003f4e200 */
[----:B------:R-:W-:Y:S01]  /*11d0*/  FADD R4, R4, R25 ;  /* 0x0000001904047221 */ /* 0x000fe20000000000 */
[----:B------:R-:W-:Y:S01]  /*11e0*/  SEL R5, R16, 0x5, P3 ;  /* 0x0000000510057807 */ /* 0x000fe20001800000 */
[----:B------:R-:W1:Y:S01]  /*11f0*/  LDC.64 R6, c[0x0][0x228] ;  /* 0x00008a00ff067b82 */ /* 0x000e620000000a00 */
[----:B------:R-:W-:Y:S01]  /*1200*/  ISETP.NE.AND P4, PT, R33, RZ, PT ;  /* 0x000000ff2100720c */ /* 0x000fe20003f85270 */
[----:B------:R-:W-:Y:S01]  /*1210*/  FADD R4, R4, R27 ;  /* 0x0000001b04047221 */ /* 0x000fe20000000000 */
[----:B------:R-:W-:Y:S02]  /*1220*/  ISETP.NE.AND P5, PT, R31, RZ, PT ;  /* 0x000000ff1f00720c */ /* 0x000fe40003fa5270 */
[----:B------:R-:W-:-:S02]  /*1230*/  SEL R5, R5, 0x6, P4 ;  /* 0x0000000605057807 */ /* 0x000fc40002000000 */
[----:B------:R-:W-:Y:S01]  /*1240*/  ISETP.NE.AND P3, PT, R30, RZ, PT ;  /* 0x000000ff1e00720c */ /* 0x000fe20003f65270 */
[----:B------:R-:W-:Y:S01]  /*1250*/  FADD R4, R4, R29 ;  /* 0x0000001d04047221 */ /* 0x000fe20000000000 */
[----:B------:R-:W-:Y:S02]  /*1260*/  SEL R5, R5, 0x7, P5 ;  /* 0x0000000705057807 */ /* 0x000fe40002800000 */
[----:B------:R-:W-:Y:S01]  /*1270*/  SEL R0, R0, 0x7, P3 ;  /* 0x0000000700007807 */ /* 0x000fe20001800000 */
[----:B------:R-:W-:Y:S01]  /*1280*/  FADD R4, R4, R19 ;  /* 0x0000001304047221 */ /* 0x000fe20000000000 */
[C---:B------:R-:W-:Y:S01]  /*1290*/  ISETP.GE.AND P6, PT, R13.reuse, 0x1bd8, PT ;  /* 0x00001bd80d00780c */ /* 0x040fe20003fc6270 */
[----:B0-----:R-:W-:Y:S01]  /*12a0*/  IMAD.WIDE R2, R13, 0x4, R2 ;  /* 0x000000040d027825 */ /* 0x001fe200078e0202 */
[----:B--2---:R-:W-:Y:S02]  /*12b0*/  SEL R8, R8, 0xff800000, P0 ;  /* 0xff80000008087807 */ /* 0x004fe40000000000 */
[----:B------:R-:W-:-:S02]  /*12c0*/  SEL R9, R9, 0xff800000, P0 ;  /* 0xff80000009097807 */ /* 0x000fc40000000000 */
[----:B---3--:R-:W-:Y:S02]  /*12d0*/  SEL R14, R14, RZ, P0 ;  /* 0x000000ff0e0e7207 */ /* 0x008fe40000000000 */
[----:B------:R-:W-:Y:S02]  /*12e0*/  SEL R15, R15, RZ, P0 ;  /* 0x000000ff0f0f7207 */ /* 0x000fe40000000000 */
[----:B------:R-:W-:Y:S02]  /*12f0*/  FSETP.GT.AND P0, PT, |R10|, 8.50705917302346158658e+37, PT ;  /* 0x7e8000000a00780b */ /* 0x000fe40003f04200 */
[----:B------:R-:W-:Y:S02]  /*1300*/  FSETP.NAN.AND P1, PT, R9, R9, PT ;  /* 0x000000090900720b */ /* 0x000fe40003f28000 */
[-C--:B------:R-:W-:Y:S02]  /*1310*/  FSETP.NAN.AND P4, PT, R8, R8.reuse, PT ;  /* 0x000000080800720b */ /* 0x080fe40003f88000 */
[----:B------:R-:W-:-:S07]  /*1320*/  FSETP.GEU.AND P5, PT, R43, R8, PT ;  /* 0x000000082b00720b */ /* 0x000fce0003fae000 */
[----:B------:R-:W-:-:S04]  /*1330*/  @P0 FMUL R10, R10, 0.25 ;  /* 0x3e8000000a0a0820 */ /* 0x000fc80000400000 */
[----:B------:R-:W-:Y:S01]  /*1340*/  @!P2 FMUL R10, R10, 16777216 ;  /* 0x4b8000000a0aa820 */ /* 0x000fe20000400000 */
[----:B------:R-:W-:Y:S02]  /*1350*/  FSETP.GEU.AND P3, PT, R42, R9, PT ;  /* 0x000000092a00720b */ /* 0x000fe40003f6e000 */
[----:B------:R-:W-:Y:S01]  /*1360*/  SEL R0, R0, 0x8, P5 ;  /* 0x0000000800007807 */ /* 0x000fe20002800000 */
[----:B------:R-:W-:Y:S02]  /*1370*/  FADD R14, R11, R14 ;  /* 0x0000000e0b0e7221 */ /* 0x000fe40000000000 */
[----:B------:R-:W0:Y:S01]  /*1380*/  MUFU.RCP R10, R10 ;  /* 0x0000000a000a7308 */ /* 0x000e220000001000 */
[----:B------:R-:W-:Y:S01]  /*1390*/  FADD R15, R4, R15 ;  /* 0x0000000f040f7221 */ /* 0x000fe20000000000 */
[----:B------:R-:W-:Y:S02]  /*13a0*/  @!P1 SEL R9, R9, R42, !P3 ;  /* 0x0000002a09099207 */ /* 0x000fe40005800000 */
[----:B------:R-:W-:-:S02]  /*13b0*/  SEL R11, R5, 0x8, P3 ;  /* 0x00000008050b7807 */ /* 0x000fc40001800000 */
[----:B------:R-:W-:Y:S02]  /*13c0*/  LOP3.LUT R0, R0, 0xff, RZ, 0xc0, !PT ;  /* 0x000000ff00007812 */ /* 0x000fe400078ec0ff */
[----:B------:R-:W-:Y:S01]  /*13d0*/  IADD3 R4, P1, R13, UR6, RZ ;  /* 0x000000060d047c10 */ /* 0x000fe2000ff3e0ff */
[----:B------:R-:W-:Y:S01]  /*13e0*/  @P0 FMUL R14, R14, 0.25 ;  /* 0x3e8000000e0e0820 */ /* 0x000fe20000400000 */
[----:B------:R-:W-:Y:S01]  /*13f0*/  @!P4 SEL R8, R8, R43, !P5 ;  /* 0x0000002b0808c207 */ /* 0x000fe20006800000 */
[----:B------:R-:W-:Y:S01]  /*1400*/  IMAD R11, R11, 0x100, R0 ;  /* 0x000001000b0b7824 */ /* 0x000fe200078e0200 */
[----:B------:R-:W-:Y:S01]  /*1410*/  LEA.HI.X.SX32 R5, R13, UR7, 0x1, P1 ;  /* 0x000000070d057c11 */ /* 0x000fe200088f0eff */
[----:B------:R-:W-:Y:S01]  /*1420*/  @P0 FMUL R15, R15, 0.25 ;  /* 0x3e8000000f0f0820 */ /* 0x000fe20000400000 */
[----:B------:R-:W-:Y:S01]  /*1430*/  @!P2 FMUL R14, R14, 16777216 ;  /* 0x4b8000000e0ea820 */ /* 0x000fe20000400000 */
[----:B------:R2:W-:Y:S02]  /*1440*/  @!P6 STG.E.64 desc[UR4][R2.64], R8 ;  /* 0x000000080200e986 */ /* 0x0005e4000c101b04 */
[----:B------:R-:W-:-:S02]  /*1450*/  @!P2 FMUL R15, R15, 16777216 ;  /* 0x4b8000000f0fa820 */ /* 0x000fc40000400000 */
[----:B------:R2:W-:Y:S01]  /*1460*/  @!P6 STG.E.U16 desc[UR4][R4.64], R11 ;  /* 0x0000000b0400e986 */ /* 0x0005e2000c101504 */
[----:B-1----:R-:W-:-:S04]  /*1470*/  IMAD.WIDE R12, R13, 0x4, R6 ;  /* 0x000000040d0c7825 */ /* 0x002fc800078e0206 */
[C---:B0-----:R-:W-:Y:S01]  /*1480*/  FMUL R14, R10.reuse, R14 ;  /* 0x0000000e0a0e7220 */ /* 0x041fe20000400000 */
[----:B------:R-:W-:Y:S01]  /*1490*/  FMUL R15, R10, R15 ;  /* 0x0000000f0a0f7220 */ /* 0x000fe20000400000 */
[----:B------:R-:W-:Y:S06]  /*14a0*/  @P6 EXIT ;  /* 0x000000000000694d */ /* 0x000fec0003800000 */
[----:B------:R-:W-:Y:S01]  /*14b0*/  STG.E.64 desc[UR4][R12.64], R14 ;  /* 0x0000000e0c007986 */ /* 0x000fe2000c101b04 */
[----:B------:R-:W-:Y:S05]  /*14c0*/  EXIT ;  /* 0x000000000000794d */ /* 0x000fea0003800000 */
.L_x_0:
[----:B------:R-:W-:-:S00]  /*14d0*/  BRA `(.L_x_0) ;  /* 0xfffffffc00fc7947 */ /* 0x000fc0000383ffff */
[----:B------:R-:W-:-:S00]  /*14e0*/  NOP ;  /* 0x0000000000007918 */ /* 0x000fc00000000000 */
        /* <DEDUP_REMOVED lines=9> */
.L_x_1:


//--------------------- .nv.constant0.triton_poi_fused_avg_pool2d_max_pool2d_with_indices_14 --------------------------
	.section	.nv.constant0.triton_poi_fused_avg_pool2d_max_pool2d_with_indices_14,"a",@progbits
	.sectionflags	@""
	.align	4
.nv.constant0.triton_poi_fused_avg_pool2d_max_pool2d_with_indices_14:
	.zero		564
